	.headerflags	@"EF_CUDA_TEXMODE_UNIFIED EF_CUDA_64BIT_ADDRESS EF_CUDA_ACCELERATORS EF_CUDA_SM90 EF_CUDA_VIRTUAL_SM(EF_CUDA_SM90)"
	.elftype	@"ET_EXEC"


//--------------------- .nv.info                  --------------------------
	.section	.nv.info,"",@"SHT_CUDA_INFO"
	.align	4


	//----- nvinfo : EIATTR_REGCOUNT
	.align		4
        /*0000*/ 	.byte	0x04, 0x2f
        /*0002*/ 	.short	(.L_1 - .L_0)
	.align		4
.L_0:
        /*0004*/ 	.word	index@(triton_poi_fused_cat_23)
        /*0008*/ 	.word	0x0000000e


	//----- nvinfo : EIATTR_MIN_STACK_SIZE
	.align		4
.L_1:
        /*000c*/ 	.byte	0x04, 0x12
        /*000e*/ 	.short	(.L_3 - .L_2)
	.align		4
.L_2:
        /*0010*/ 	.word	index@(triton_poi_fused_cat_23)
        /*0014*/ 	.word	0x00000000


	//----- nvinfo : EIATTR_FRAME_SIZE
	.align		4
.L_3:
        /*0018*/ 	.byte	0x04, 0x11
        /*001a*/ 	.short	(.L_5 - .L_4)
	.align		4
.L_4:
        /*001c*/ 	.word	index@(triton_poi_fused_cat_23)
        /*0020*/ 	.word	0x00000000


	//----- nvinfo : EIATTR_MIN_STACK_SIZE
	.align		4
.L_5:
        /*0024*/ 	.byte	0x04, 0x12
        /*0026*/ 	.short	(.L_7 - .L_6)
	.align		4
.L_6:
        /*0028*/ 	.word	index@(triton_poi_fused_cat_23)
        /*002c*/ 	.word	0x00000000
.L_7:


//--------------------- .nv.info.triton_poi_fused_cat_23 --------------------------
	.section	.nv.info.triton_poi_fused_cat_23,"",@"SHT_CUDA_INFO"
	.sectionflags	@""
	.align	4


	//----- nvinfo : EIATTR_CUDA_API_VERSION
	.align		4
        /*0000*/ 	.byte	0x04, 0x37
        /*0002*/ 	.short	(.L_9 - .L_8)
.L_8:
        /*0004*/ 	.word	0x0000007c


	//----- nvinfo : EIATTR_KPARAM_INFO
	.align		4
.L_9:
        /*0008*/ 	.byte	0x04, 0x17
        /*000a*/ 	.short	(.L_11 - .L_10)
.L_10:
        /*000c*/ 	.word	0x00000000
        /*0010*/ 	.short	0x0003
        /*0012*/ 	.short	0x0018
        /*0014*/ 	.byte	0x00, 0xf0, 0x11, 0x00


	//----- nvinfo : EIATTR_KPARAM_INFO
	.align		4
.L_11:
        /*0018*/ 	.byte	0x04, 0x17
        /*001a*/ 	.short	(.L_13 - .L_12)
.L_12:
        /*001c*/ 	.word	0x00000000
        /*0020*/ 	.short	0x0002
        /*0022*/ 	.short	0x0010
        /*0024*/ 	.byte	0x00, 0xf4, 0x21, 0x00


	//----- nvinfo : EIATTR_KPARAM_INFO
	.align		4
.L_13:
        /*0028*/ 	.byte	0x04, 0x17
        /*002a*/ 	.short	(.L_15 - .L_14)
.L_14:
        /*002c*/ 	.word	0x00000000
        /*0030*/ 	.short	0x0001
        /*0032*/ 	.short	0x0008
        /*0034*/ 	.byte	0x00, 0xf4, 0x21, 0x00


	//----- nvinfo : EIATTR_KPARAM_INFO
	.align		4
.L_15:
        /*0038*/ 	.byte	0x04, 0x17
        /*003a*/ 	.short	(.L_17 - .L_16)
.L_16:
        /*003c*/ 	.word	0x00000000
        /*0040*/ 	.short	0x0000
        /*0042*/ 	.short	0x0000
        /*0044*/ 	.byte	0x00, 0xf4, 0x21, 0x00


	//----- nvinfo : EIATTR_SPARSE_MMA_MASK
	.align		4
.L_17:
        /*0048*/ 	.byte	0x03, 0x50
        /*004a*/ 	.short	0x0000


	//----- nvinfo : EIATTR_MAXREG_COUNT
	.align		4
        /*004c*/ 	.byte	0x03, 0x1b
        /*004e*/ 	.short	0x00ff


	//----- nvinfo : EIATTR_EXIT_INSTR_OFFSETS
	.align		4
        /*0050*/ 	.byte	0x04, 0x1c
        /*0052*/ 	.short	(.L_19 - .L_18)


	//   ....[0]....
.L_18:
        /*0054*/ 	.word	0x000001b0


	//   ....[1]....
        /*0058*/ 	.word	0x000001d0


	//----- nvinfo : EIATTR_REQNTID
	.align		4
.L_19:
        /*005c*/ 	.byte	0x04, 0x10
        /*005e*/ 	.short	(.L_21 - .L_20)
.L_20:
        /*0060*/ 	.word	0x00000080
        /*0064*/ 	.word	0x00000001
        /*0068*/ 	.word	0x00000001


	//----- nvinfo : EIATTR_CBANK_PARAM_SIZE
	.align		4
.L_21:
        /*006c*/ 	.byte	0x03, 0x19
        /*006e*/ 	.short	0x001c


	//----- nvinfo : EIATTR_PARAM_CBANK
	.align		4
        /*0070*/ 	.byte	0x04, 0x0a
        /*0072*/ 	.short	(.L_23 - .L_22)
	.align		4
.L_22:
        /*0074*/ 	.word	index@(.nv.constant0.triton_poi_fused_cat_23)
        /*0078*/ 	.short	0x0210
        /*007a*/ 	.short	0x001c


	//----- nvinfo : EIATTR_SW_WAR
	.align		4
.L_23:
        /*007c*/ 	.byte	0x04, 0x36
        /*007e*/ 	.short	(.L_25 - .L_24)
.L_24:
        /*0080*/ 	.word	0x00000008
.L_25:


//--------------------- .nv.callgraph             --------------------------
	.section	.nv.callgraph,"",@"SHT_CUDA_CALLGRAPH"
	.align	4
	.sectionentsize	8
	.align		4
        /*0000*/ 	.word	0x00000000
	.align		4
        /*0004*/ 	.word	0xffffffff
	.align		4
        /*0008*/ 	.word	0x00000000
	.align		4
        /*000c*/ 	.word	0xfffffffe
	.align		4
        /*0010*/ 	.word	0x00000000
	.align		4
        /*0014*/ 	.word	0xfffffffd
	.align		4
        /*0018*/ 	.word	0x00000000
	.align		4
        /*001c*/ 	.word	0xfffffffc


//--------------------- .text.triton_poi_fused_cat_23 --------------------------
	.section	.text.triton_poi_fused_cat_23,"ax",@progbits
	.align	128
        .global         triton_poi_fused_cat_23
        .type           triton_poi_fused_cat_23,@function
        .size           triton_poi_fused_cat_23,(.L_x_1 - triton_poi_fused_cat_23)
        .other          triton_poi_fused_cat_23,@"STO_CUDA_ENTRY STV_DEFAULT"
triton_poi_fused_cat_23:
.text.triton_poi_fused_cat_23:
[----:B------:R-:W0:Y:S02]  /*0000*/  LDC R1, c[0x0][0x28] ;  /* 0x00000a00ff017b82 */ /* 0x000e240000000800 */
[----:B------:R-:W1:Y:S01]  /*0010*/  S2R R0, SR_TID.X ;  /* 0x0000000000007919 */ /* 0x000e620000002100 */
[----:B------:R-:W2:Y:S01]  /*0020*/  LDC.64 R2, c[0x0][0x210] ;  /* 0x00008400ff027b82 */ /* 0x000ea20000000a00 */
[----:B------:R-:W-:Y:S01]  /*0030*/  IMAD.MOV.U32 R8, RZ, RZ, RZ ;  /* 0x000000ffff087224 */ /* 0x000fe200078e00ff */
[----:B------:R-:W-:Y:S01]  /*0040*/  ULDC.64 UR4, c[0x0][0x208] ;  /* 0x0000820000047ab9 */ /* 0x000fe20000000a00 */
[----:B------:R-:W3:Y:S05]  /*0050*/  S2R R9, SR_CTAID.X ;  /* 0x0000000000097919 */ /* 0x000eea0000002500 */
[----:B------:R-:W4:Y:S01]  /*0060*/  LDC.64 R4, c[0x0][0x218] ;  /* 0x00008600ff047b82 */ /* 0x000f220000000a00 */
[----:B-1----:R-:W-:-:S05]  /*0070*/  LOP3.LUT R0, R0, 0x7f, RZ, 0xc0, !PT ;  /* 0x0000007f00007812 */ /* 0x002fca00078ec0ff */
[----:B---3--:R-:W-:-:S04]  /*0080*/  IMAD R9, R9, 0x80, R0 ;  /* 0x0000008009097824 */ /* 0x008fc800078e0200 */
[C---:B------:R-:W-:Y:S01]  /*0090*/  IMAD.HI R0, R9.reuse, 0x2e8ba2e9, RZ ;  /* 0x2e8ba2e909007827 */ /* 0x040fe200078e02ff */
[----:B------:R-:W-:-:S04]  /*00a0*/  ISETP.GE.AND P2, PT, R9, 0x5800, PT ;  /* 0x000058000900780c */ /* 0x000fc80003f46270 */
[----:B------:R-:W-:-:S04]  /*00b0*/  SHF.R.U32.HI R7, RZ, 0x1f, R0 ;  /* 0x0000001fff077819 */ /* 0x000fc80000011600 */
[----:B------:R-:W-:-:S05]  /*00c0*/  LEA.HI.SX32 R0, R0, R7, 0x1e ;  /* 0x0000000700007211 */ /* 0x000fca00078ff2ff */
[----:B------:R-:W-:-:S04]  /*00d0*/  IMAD R7, R0, -0x16, R9 ;  /* 0xffffffea00077824 */ /* 0x000fc800078e0209 */
[----:B------:R-:W-:Y:S01]  /*00e0*/  IMAD R11, R0, 0xb, R7 ;  /* 0x0000000b000b7824 */ /* 0x000fe200078e0207 */
[C---:B------:R-:W-:Y:S01]  /*00f0*/  ISETP.GE.AND P3, PT, R7.reuse, 0xb, PT ;  /* 0x0000000b0700780c */ /* 0x040fe20003f66270 */
[----:B------:R-:W-:Y:S01]  /*0100*/  IMAD.MOV.U32 R0, RZ, RZ, RZ ;  /* 0x000000ffff007224 */ /* 0x000fe200078e00ff */
[----:B------:R-:W-:Y:S01]  /*0110*/  ISETP.GT.AND P1, PT, R7, 0xa, !P2 ;  /* 0x0000000a0700780c */ /* 0x000fe20005724270 */
[----:B--2---:R-:W-:Y:S01]  /*0120*/  IMAD.WIDE R2, R11, 0x4, R2 ;  /* 0x000000040b027825 */ /* 0x004fe200078e0202 */
[----:B------:R-:W-:Y:S01]  /*0130*/  ISETP.LT.AND P0, PT, R9, 0x5800, !P3 ;  /* 0x000058000900780c */ /* 0x000fe20005f01270 */
[----:B------:R-:W1:Y:S02]  /*0140*/  LDC.64 R6, c[0x0][0x220] ;  /* 0x00008800ff067b82 */ /* 0x000e640000000a00 */
[----:B----4-:R-:W-:-:S08]  /*0150*/  IMAD.WIDE R4, R11, 0x4, R4 ;  /* 0x000000040b047825 */ /* 0x010fd000078e0204 */
[----:B------:R-:W2:Y:S04]  /*0160*/  @P1 LDG.E.EL R8, desc[UR4][R4.64+-0x2c] ;  /* 0xffffd40404081981 */ /* 0x000ea8000c2e1900 */
[----:B------:R-:W3:Y:S01]  /*0170*/  @P0 LDG.E.EL R0, desc[UR4][R2.64] ;  /* 0x0000000402000981 */ /* 0x000ee2000c2e1900 */
[----:B-1----:R-:W-:Y:S01]  /*0180*/  IMAD.WIDE R6, R9, 0x4, R6 ;  /* 0x0000000409067825 */ /* 0x002fe200078e0206 */
[----:B---3--:R-:W-:Y:S02]  /*0190*/  SEL R11, R0, RZ, P0 ;  /* 0x000000ff000b7207 */ /* 0x008fe40000000000 */
[----:B--2---:R-:W-:Y:S01]  /*01a0*/  @P3 SEL R11, R8, RZ, P1 ;  /* 0x000000ff080b3207 */ /* 0x004fe20000800000 */
[----:B------:R-:W-:Y:S06]  /*01b0*/  @P2 EXIT ;  /* 0x000000000000294d */ /* 0x000fec0003800000 */
[----:B------:R-:W-:Y:S01]  /*01c0*/  STG.E desc[UR4][R6.64], R11 ;  /* 0x0000000b06007986 */ /* 0x000fe2000c101904 */
[----:B------:R-:W-:Y:S05]  /*01d0*/  EXIT ;  /* 0x000000000000794d */ /* 0x000fea0003800000 */
.L_x_0:
[----:B------:R-:W-:-:S00]  /*01e0*/  BRA `(.L_x_0) ;  /* 0xfffffffc00fc7947 */ /* 0x000fc0000383ffff */
[----:B------:R-:W-:-:S00]  /*01f0*/  NOP ;  /* 0x0000000000007918 */ /* 0x000fc00000000000 */
        /* <DEDUP_REMOVED lines=8> */
.L_x_1:


//--------------------- .nv.constant0.triton_poi_fused_cat_23 --------------------------
	.section	.nv.constant0.triton_poi_fused_cat_23,"a",@progbits
	.sectionflags	@""
	.align	4
.nv.constant0.triton_poi_fused_cat_23:
	.zero		556
